//
// Generated by NVIDIA NVVM Compiler
//
// Compiler Build ID: CL-36424714
// Cuda compilation tools, release 13.0, V13.0.88
// Based on NVVM 20.0.0
//

.version 9.0
.target sm_100
.address_size 64

	// .globl	_Z15transposeMatrixPfS_ii
// _ZZ21transposeMatrixSharedPfS_iiE4tile has been demoted

.visible .entry _Z15transposeMatrixPfS_ii(
	.param .u64 .ptr .align 1 _Z15transposeMatrixPfS_ii_param_0,
	.param .u64 .ptr .align 1 _Z15transposeMatrixPfS_ii_param_1,
	.param .u32 _Z15transposeMatrixPfS_ii_param_2,
	.param .u32 _Z15transposeMatrixPfS_ii_param_3
)
{
	.reg .pred 	%p<4>;
	.reg .b32 	%r<15>;
	.reg .b32 	%f<2>;
	.reg .b64 	%rd<9>;

	ld.param.u64 	%rd1, [_Z15transposeMatrixPfS_ii_param_0];
	ld.param.u64 	%rd2, [_Z15transposeMatrixPfS_ii_param_1];
	ld.param.u32 	%r3, [_Z15transposeMatrixPfS_ii_param_2];
	ld.param.u32 	%r5, [_Z15transposeMatrixPfS_ii_param_3];
	mov.u32 	%r6, %ctaid.x;
	mov.u32 	%r7, %ntid.x;
	mov.u32 	%r8, %tid.x;
	mad.lo.s32 	%r1, %r6, %r7, %r8;
	mov.u32 	%r9, %ctaid.y;
	mov.u32 	%r10, %ntid.y;
	mov.u32 	%r11, %tid.y;
	mad.lo.s32 	%r12, %r9, %r10, %r11;
	setp.ge.s32 	%p1, %r1, %r3;
	setp.ge.s32 	%p2, %r12, %r5;
	or.pred  	%p3, %p1, %p2;
	@%p3 bra 	$L__BB0_2;
	cvta.to.global.u64 	%rd3, %rd1;
	cvta.to.global.u64 	%rd4, %rd2;
	mad.lo.s32 	%r13, %r3, %r12, %r1;
	mad.lo.s32 	%r14, %r5, %r1, %r12;
	mul.wide.s32 	%rd5, %r13, 4;
	add.s64 	%rd6, %rd3, %rd5;
	ld.global.f32 	%f1, [%rd6];
	mul.wide.s32 	%rd7, %r14, 4;
	add.s64 	%rd8, %rd4, %rd7;
	st.global.f32 	[%rd8], %f1;
$L__BB0_2:
	ret;

}
	// .globl	_Z21transposeMatrixSharedPfS_ii
.visible .entry _Z21transposeMatrixSharedPfS_ii(
	.param .u64 .ptr .align 1 _Z21transposeMatrixSharedPfS_ii_param_0,
	.param .u64 .ptr .align 1 _Z21transposeMatrixSharedPfS_ii_param_1,
	.param .u32 _Z21transposeMatrixSharedPfS_ii_param_2,
	.param .u32 _Z21transposeMatrixSharedPfS_ii_param_3
)
{
	.reg .pred 	%p<6>;
	.reg .b32 	%r<23>;
	.reg .b32 	%f<3>;
	.reg .b64 	%rd<9>;
	// demoted variable
	.shared .align 4 .b8 _ZZ21transposeMatrixSharedPfS_iiE4tile[4224];
	ld.param.u64 	%rd1, [_Z21transposeMatrixSharedPfS_ii_param_0];
	ld.param.u64 	%rd2, [_Z21transposeMatrixSharedPfS_ii_param_1];
	ld.param.u32 	%r5, [_Z21transposeMatrixSharedPfS_ii_param_2];
	ld.param.u32 	%r7, [_Z21transposeMatrixSharedPfS_ii_param_3];
	mov.u32 	%r8, %ctaid.x;
	mov.u32 	%r9, %ntid.x;
	mov.u32 	%r1, %tid.x;
	mad.lo.s32 	%r2, %r8, %r9, %r1;
	mov.u32 	%r10, %ctaid.y;
	mov.u32 	%r11, %ntid.y;
	mov.u32 	%r3, %tid.y;
	mad.lo.s32 	%r12, %r10, %r11, %r3;
	setp.lt.s32 	%p2, %r2, %r5;
	setp.lt.s32 	%p3, %r12, %r7;
	and.pred  	%p1, %p2, %p3;
	not.pred 	%p4, %p1;
	@%p4 bra 	$L__BB1_2;
	cvta.to.global.u64 	%rd3, %rd1;
	mad.lo.s32 	%r13, %r5, %r12, %r2;
	mul.wide.s32 	%rd4, %r13, 4;
	add.s64 	%rd5, %rd3, %rd4;
	ld.global.f32 	%f1, [%rd5];
	mov.u32 	%r14, _ZZ21transposeMatrixSharedPfS_iiE4tile;
	mad.lo.s32 	%r15, %r3, 132, %r14;
	shl.b32 	%r16, %r1, 2;
	add.s32 	%r17, %r15, %r16;
	st.shared.f32 	[%r17], %f1;
$L__BB1_2:
	bar.sync 	0;
	@%p4 bra 	$L__BB1_4;
	mad.lo.s32 	%r18, %r7, %r2, %r12;
	mov.u32 	%r19, _ZZ21transposeMatrixSharedPfS_iiE4tile;
	mad.lo.s32 	%r20, %r1, 132, %r19;
	shl.b32 	%r21, %r3, 2;
	add.s32 	%r22, %r20, %r21;
	ld.shared.f32 	%f2, [%r22];
	cvta.to.global.u64 	%rd6, %rd2;
	mul.wide.s32 	%rd7, %r18, 4;
	add.s64 	%rd8, %rd6, %rd7;
	st.global.f32 	[%rd8], %f2;
$L__BB1_4:
	ret;

}


// ===== COMPILED SASS (sm_100) =====

	.target	sm_100

	.elftype	@"ET_EXEC"


//--------------------- .note.nv.tkinfo           --------------------------
	.section	.note.nv.tkinfo,"",@"SHT_NOTE"
	.sectionflags	@"SHF_NOTE_NV_TKINFO"
	.tkinfo
        /*0018*/ 	.word	0x00000002
        /*0030*/ 	.string	""
        /*0030*/ 	.string	"ptxas"
        /*0030*/ 	.string	"Cuda compilation tools, release 13.0, V13.0.88"
        /*0030*/ 	.string	"Build cuda_13.0.r13.0/compiler.36424714_0"
        /*0030*/ 	.string	"-arch sm_100 -m 64 "



//--------------------- .note.nv.cuinfo           --------------------------
	.section	.note.nv.cuinfo,"",@"SHT_NOTE"
	.sectionflags	@"SHF_NOTE_NV_CUINFO"
        /*0018*/ 	.short	0x0002
        /*001a*/ 	.short	0x0064
        /*001c*/ 	.short	0x0082
	.zero		2


//--------------------- .nv.info                  --------------------------
	.section	.nv.info,"",@"SHT_CUDA_INFO"
	.align	4


	//----- nvinfo : EIATTR_REGCOUNT
	.align		4
        /*0000*/ 	.byte	0x04, 0x2f
        /*0002*/ 	.short	(.L_1 - .L_0)
	.align		4
.L_0:
        /*0004*/ 	.word	index@(_Z15transposeMatrixPfS_ii)
        /*0008*/ 	.word	0x0000000a


	//----- nvinfo : EIATTR_FRAME_SIZE
	.align		4
.L_1:
        /*000c*/ 	.byte	0x04, 0x11
        /*000e*/ 	.short	(.L_3 - .L_2)
	.align		4
.L_2:
        /*0010*/ 	.word	index@(_Z15transposeMatrixPfS_ii)
        /*0014*/ 	.word	0x00000000


	//----- nvinfo : EIATTR_REGCOUNT
	.align		4
.L_3:
        /*0018*/ 	.byte	0x04, 0x2f
        /*001a*/ 	.short	(.L_5 - .L_4)
	.align		4
.L_4:
        /*001c*/ 	.word	index@(_Z21transposeMatrixSharedPfS_ii)
        /*0020*/ 	.word	0x0000000e


	//----- nvinfo : EIATTR_FRAME_SIZE
	.align		4
.L_5:
        /*0024*/ 	.byte	0x04, 0x11
        /*0026*/ 	.short	(.L_7 - .L_6)
	.align		4
.L_6:
        /*0028*/ 	.word	index@(_Z21transposeMatrixSharedPfS_ii)
        /*002c*/ 	.word	0x00000000


	//----- nvinfo : EIATTR_MIN_STACK_SIZE
	.align		4
.L_7:
        /*0030*/ 	.byte	0x04, 0x12
        /*0032*/ 	.short	(.L_9 - .L_8)
	.align		4
.L_8:
        /*0034*/ 	.word	index@(_Z21transposeMatrixSharedPfS_ii)
        /*0038*/ 	.word	0x00000000


	//----- nvinfo : EIATTR_MIN_STACK_SIZE
	.align		4
.L_9:
        /*003c*/ 	.byte	0x04, 0x12
        /*003e*/ 	.short	(.L_11 - .L_10)
	.align		4
.L_10:
        /*0040*/ 	.word	index@(_Z15transposeMatrixPfS_ii)
        /*0044*/ 	.word	0x00000000
.L_11:


//--------------------- .nv.compat                --------------------------
	.section	.nv.compat,"",@"SHT_CUDA_COMPAT_INFO"
	.align	4
        /*0000*/ 	.byte	0x02, 0x09, 0x00, 0x00, 0x02, 0x02, 0x01, 0x00, 0x02, 0x05, 0x05, 0x00, 0x03, 0x07, 0x01, 0x01
        /*0010*/ 	.byte	0x02, 0x03, 0x00, 0x00, 0x02, 0x06, 0x01, 0x00, 0x04, 0x0b, 0x08, 0x00, 0x09, 0x00, 0x00, 0x00
        /*0020*/ 	.byte	0x00, 0x00, 0x00, 0x00


//--------------------- .nv.info._Z21transposeMatrixSharedPfS_ii --------------------------
	.section	.nv.info._Z21transposeMatrixSharedPfS_ii,"",@"SHT_CUDA_INFO"
	.sectionflags	@""
	.align	4


	//----- nvinfo : EIATTR_CUDA_API_VERSION
	.align		4
        /*0000*/ 	.byte	0x04, 0x37
        /*0002*/ 	.short	(.L_13 - .L_12)
.L_12:
        /*0004*/ 	.word	0x00000082


	//----- nvinfo : EIATTR_KPARAM_INFO
	.align		4
.L_13:
        /*0008*/ 	.byte	0x04, 0x17
        /*000a*/ 	.short	(.L_15 - .L_14)
.L_14:
        /*000c*/ 	.word	0x00000000
        /*0010*/ 	.short	0x0003
        /*0012*/ 	.short	0x0014
        /*0014*/ 	.byte	0x00, 0xf0, 0x11, 0x00


	//----- nvinfo : EIATTR_KPARAM_INFO
	.align		4
.L_15:
        /*0018*/ 	.byte	0x04, 0x17
        /*001a*/ 	.short	(.L_17 - .L_16)
.L_16:
        /*001c*/ 	.word	0x00000000
        /*0020*/ 	.short	0x0002
        /*0022*/ 	.short	0x0010
        /*0024*/ 	.byte	0x00, 0xf0, 0x11, 0x00


	//----- nvinfo : EIATTR_KPARAM_INFO
	.align		4
.L_17:
        /*0028*/ 	.byte	0x04, 0x17
        /*002a*/ 	.short	(.L_19 - .L_18)
.L_18:
        /*002c*/ 	.word	0x00000000
        /*0030*/ 	.short	0x0001
        /*0032*/ 	.short	0x0008
        /*0034*/ 	.byte	0x00, 0xf5, 0x21, 0x00


	//----- nvinfo : EIATTR_KPARAM_INFO
	.align		4
.L_19:
        /*0038*/ 	.byte	0x04, 0x17
        /*003a*/ 	.short	(.L_21 - .L_20)
.L_20:
        /*003c*/ 	.word	0x00000000
        /*0040*/ 	.short	0x0000
        /*0042*/ 	.short	0x0000
        /*0044*/ 	.byte	0x00, 0xf5, 0x21, 0x00


	//----- nvinfo : EIATTR_SPARSE_MMA_MASK
	.align		4
.L_21:
        /*0048*/ 	.byte	0x03, 0x50
        /*004a*/ 	.short	0x0000


	//----- nvinfo : EIATTR_MAXREG_COUNT
	.align		4
        /*004c*/ 	.byte	0x03, 0x1b
        /*004e*/ 	.short	0x00ff


	//----- nvinfo : EIATTR_NUM_BARRIERS
	.align		4
        /*0050*/ 	.byte	0x02, 0x4c
        /*0052*/ 	.byte	0x01
	.zero		1


	//----- nvinfo : EIATTR_MERCURY_ISA_VERSION
	.align		4
        /*0054*/ 	.byte	0x03, 0x5f
        /*0056*/ 	.short	0x0101


	//----- nvinfo : EIATTR_VRC_CTA_INIT_COUNT
	.align		4
        /*0058*/ 	.byte	0x02, 0x4a
	.zero		1
	.zero		1


	//----- nvinfo : EIATTR_EXIT_INSTR_OFFSETS
	.align		4
        /*005c*/ 	.byte	0x04, 0x1c
        /*005e*/ 	.short	(.L_23 - .L_22)


	//   ....[0]....
.L_22:
        /*0060*/ 	.word	0x000001b0


	//   ....[1]....
        /*0064*/ 	.word	0x00000260


	//----- nvinfo : EIATTR_CRS_STACK_SIZE
	.align		4
.L_23:
        /*0068*/ 	.byte	0x04, 0x1e
        /*006a*/ 	.short	(.L_25 - .L_24)
.L_24:
        /*006c*/ 	.word	0x00000000


	//----- nvinfo : EIATTR_CBANK_PARAM_SIZE
	.align		4
.L_25:
        /*0070*/ 	.byte	0x03, 0x19
        /*0072*/ 	.short	0x0018


	//----- nvinfo : EIATTR_PARAM_CBANK
	.align		4
        /*0074*/ 	.byte	0x04, 0x0a
        /*0076*/ 	.short	(.L_27 - .L_26)
	.align		4
.L_26:
        /*0078*/ 	.word	index@(.nv.constant0._Z21transposeMatrixSharedPfS_ii)
        /*007c*/ 	.short	0x0380
        /*007e*/ 	.short	0x0018


	//----- nvinfo : EIATTR_SW_WAR
	.align		4
.L_27:
        /*0080*/ 	.byte	0x04, 0x36
        /*0082*/ 	.short	(.L_29 - .L_28)
.L_28:
        /*0084*/ 	.word	0x00000008
.L_29:


//--------------------- .nv.info._Z15transposeMatrixPfS_ii --------------------------
	.section	.nv.info._Z15transposeMatrixPfS_ii,"",@"SHT_CUDA_INFO"
	.sectionflags	@""
	.align	4


	//----- nvinfo : EIATTR_CUDA_API_VERSION
	.align		4
        /*0000*/ 	.byte	0x04, 0x37
        /*0002*/ 	.short	(.L_31 - .L_30)
.L_30:
        /*0004*/ 	.word	0x00000082


	//----- nvinfo : EIATTR_KPARAM_INFO
	.align		4
.L_31:
        /*0008*/ 	.byte	0x04, 0x17
        /*000a*/ 	.short	(.L_33 - .L_32)
.L_32:
        /*000c*/ 	.word	0x00000000
        /*0010*/ 	.short	0x0003
        /*0012*/ 	.short	0x0014
        /*0014*/ 	.byte	0x00, 0xf0, 0x11, 0x00


	//----- nvinfo : EIATTR_KPARAM_INFO
	.align		4
.L_33:
        /*0018*/ 	.byte	0x04, 0x17
        /*001a*/ 	.short	(.L_35 - .L_34)
.L_34:
        /*001c*/ 	.word	0x00000000
        /*0020*/ 	.short	0x0002
        /*0022*/ 	.short	0x0010
        /*0024*/ 	.byte	0x00, 0xf0, 0x11, 0x00


	//----- nvinfo : EIATTR_KPARAM_INFO
	.align		4
.L_35:
        /*0028*/ 	.byte	0x04, 0x17
        /*002a*/ 	.short	(.L_37 - .L_36)
.L_36:
        /*002c*/ 	.word	0x00000000
        /*0030*/ 	.short	0x0001
        /*0032*/ 	.short	0x0008
        /*0034*/ 	.byte	0x00, 0xf5, 0x21, 0x00


	//----- nvinfo : EIATTR_KPARAM_INFO
	.align		4
.L_37:
        /*0038*/ 	.byte	0x04, 0x17
        /*003a*/ 	.short	(.L_39 - .L_38)
.L_38:
        /*003c*/ 	.word	0x00000000
        /*0040*/ 	.short	0x0000
        /*0042*/ 	.short	0x0000
        /*0044*/ 	.byte	0x00, 0xf5, 0x21, 0x00


	//----- nvinfo : EIATTR_SPARSE_MMA_MASK
	.align		4
.L_39:
        /*0048*/ 	.byte	0x03, 0x50
        /*004a*/ 	.short	0x0000


	//----- nvinfo : EIATTR_MAXREG_COUNT
	.align		4
        /*004c*/ 	.byte	0x03, 0x1b
        /*004e*/ 	.short	0x00ff


	//----- nvinfo : EIATTR_MERCURY_ISA_VERSION
	.align		4
        /*0050*/ 	.byte	0x03, 0x5f
        /*0052*/ 	.short	0x0101


	//----- nvinfo : EIATTR_VRC_CTA_INIT_COUNT
	.align		4
        /*0054*/ 	.byte	0x02, 0x4a
	.zero		1
	.zero		1


	//----- nvinfo : EIATTR_EXIT_INSTR_OFFSETS
	.align		4
        /*0058*/ 	.byte	0x04, 0x1c
        /*005a*/ 	.short	(.L_41 - .L_40)


	//   ....[0]....
.L_40:
        /*005c*/ 	.word	0x000000c0


	//   ....[1]....
        /*0060*/ 	.word	0x00000160


	//----- nvinfo : EIATTR_CBANK_PARAM_SIZE
	.align		4
.L_41:
        /*0064*/ 	.byte	0x03, 0x19
        /*0066*/ 	.short	0x0018


	//----- nvinfo : EIATTR_PARAM_CBANK
	.align		4
        /*0068*/ 	.byte	0x04, 0x0a
        /*006a*/ 	.short	(.L_43 - .L_42)
	.align		4
.L_42:
        /*006c*/ 	.word	index@(.nv.constant0._Z15transposeMatrixPfS_ii)
        /*0070*/ 	.short	0x0380
        /*0072*/ 	.short	0x0018


	//----- nvinfo : EIATTR_SW_WAR
	.align		4
.L_43:
        /*0074*/ 	.byte	0x04, 0x36
        /*0076*/ 	.short	(.L_45 - .L_44)
.L_44:
        /*0078*/ 	.word	0x00000008
.L_45:


//--------------------- .nv.callgraph             --------------------------
	.section	.nv.callgraph,"",@"SHT_CUDA_CALLGRAPH"
	.align	4
	.sectionentsize	8
	.align		4
        /*0000*/ 	.word	0x00000000
	.align		4
        /*0004*/ 	.word	0xffffffff
	.align		4
        /*0008*/ 	.word	0x00000000
	.align		4
        /*000c*/ 	.word	0xfffffffe
	.align		4
        /*0010*/ 	.word	0x00000000
	.align		4
        /*0014*/ 	.word	0xfffffffd
	.align		4
        /*0018*/ 	.word	0x00000000
	.align		4
        /*001c*/ 	.word	0xfffffffc


//--------------------- .text._Z21transposeMatrixSharedPfS_ii --------------------------
	.section	.text._Z21transposeMatrixSharedPfS_ii,"ax",@progbits
	.align	128
        .global         _Z21transposeMatrixSharedPfS_ii
        .type           _Z21transposeMatrixSharedPfS_ii,@function
        .size           _Z21transposeMatrixSharedPfS_ii,(.L_x_4 - _Z21transposeMatrixSharedPfS_ii)
        .other          _Z21transposeMatrixSharedPfS_ii,@"STO_CUDA_ENTRY STV_DEFAULT"
_Z21transposeMatrixSharedPfS_ii:
.text._Z21transposeMatrixSharedPfS_ii:
[----:B------:R-:W-:Y:S01]  /*0000*/  LDC R1, c[0x0][0x37c] ;  /* 0x0000df00ff017b82 */ /* 0x000fe20000000800 */
[----:B------:R-:W0:Y:S07]  /*0010*/  S2R R11, SR_TID.Y ;  /* 0x00000000000b7919 */ /* 0x000e2e0000002200 */
[----:B------:R-:W1:Y:S01]  /*0020*/  LDC R0, c[0x0][0x360] ;  /* 0x0000d800ff007b82 */ /* 0x000e620000000800 */
[----:B------:R-:W2:Y:S01]  /*0030*/  LDCU.64 UR6, c[0x0][0x390] ;  /* 0x00007200ff0677ac */ /* 0x000ea20008000a00 */
[----:B------:R-:W-:Y:S01]  /*0040*/  BSSY.RECONVERGENT B0, `(.L_x_0) ;  /* 0x0000015000007945 */ /* 0x000fe20003800200 */
[----:B------:R-:W1:Y:S05]  /*0050*/  S2R R9, SR_TID.X ;  /* 0x0000000000097919 */ /* 0x000e6a0000002100 */
[----:B------:R-:W0:Y:S08]  /*0060*/  S2UR UR5, SR_CTAID.Y ;  /* 0x00000000000579c3 */ /* 0x000e300000002600 */
[----:B------:R-:W0:Y:S08]  /*0070*/  LDC R5, c[0x0][0x364] ;  /* 0x0000d900ff057b82 */ /* 0x000e300000000800 */
[----:B------:R-:W1:Y:S01]  /*0080*/  S2UR UR4, SR_CTAID.X ;  /* 0x00000000000479c3 */ /* 0x000e620000002500 */
[----:B0-----:R-:W-:-:S05]  /*0090*/  IMAD R5, R5, UR5, R11 ;  /* 0x0000000505057c24 */ /* 0x001fca000f8e020b */
[----:B--2---:R-:W-:Y:S01]  /*00a0*/  ISETP.GE.AND P0, PT, R5, UR7, PT ;  /* 0x0000000705007c0c */ /* 0x004fe2000bf06270 */
[----:B-1----:R-:W-:Y:S01]  /*00b0*/  IMAD R0, R0, UR4, R9 ;  /* 0x0000000400007c24 */ /* 0x002fe2000f8e0209 */
[----:B------:R-:W0:Y:S04]  /*00c0*/  LDCU.64 UR4, c[0x0][0x358] ;  /* 0x00006b00ff0477ac */ /* 0x000e280008000a00 */
[----:B------:R-:W-:-:S13]  /*00d0*/  ISETP.LT.AND P0, PT, R0, UR6, !P0 ;  /* 0x0000000600007c0c */ /* 0x000fda000c701270 */
[----:B------:R-:W-:Y:S05]  /*00e0*/  @!P0 BRA `(.L_x_1) ;  /* 0x0000000000288947 */ /* 0x000fea0003800000 */
[----:B------:R-:W1:Y:S01]  /*00f0*/  LDC.64 R2, c[0x0][0x380] ;  /* 0x0000e000ff027b82 */ /* 0x000e620000000a00 */
[----:B------:R-:W-:-:S04]  /*0100*/  IMAD R7, R5, UR6, R0 ;  /* 0x0000000605077c24 */ /* 0x000fc8000f8e0200 */
[----:B-1----:R-:W-:-:S06]  /*0110*/  IMAD.WIDE R2, R7, 0x4, R2 ;  /* 0x0000000407027825 */ /* 0x002fcc00078e0202 */
[----:B0-----:R-:W2:Y:S01]  /*0120*/  LDG.E R2, desc[UR4][R2.64] ;  /* 0x0000000402027981 */ /* 0x001ea2000c1e1900 */
[----:B------:R-:W-:Y:S01]  /*0130*/  MOV R4, 0x400 ;  /* 0x0000040000047802 */ /* 0x000fe20000000f00 */
[----:B------:R-:W0:Y:S03]  /*0140*/  S2R R7, SR_CgaCtaId ;  /* 0x0000000000077919 */ /* 0x000e260000008800 */
[----:B0-----:R-:W-:-:S05]  /*0150*/  LEA R4, R7, R4, 0x18 ;  /* 0x0000000407047211 */ /* 0x001fca00078ec0ff */
[----:B------:R-:W-:-:S05]  /*0160*/  IMAD R4, R11, 0x84, R4 ;  /* 0x000000840b047824 */ /* 0x000fca00078e0204 */
[----:B------:R-:W-:-:S05]  /*0170*/  LEA R7, R9, R4, 0x2 ;  /* 0x0000000409077211 */ /* 0x000fca00078e10ff */
[----:B--2---:R1:W-:Y:S02]  /*0180*/  STS [R7], R2 ;  /* 0x0000000207007388 */ /* 0x0043e40000000800 */
.L_x_1:
[----:B0-----:R-:W-:Y:S05]  /*0190*/  BSYNC.RECONVERGENT B0 ;  /* 0x0000000000007941 */ /* 0x001fea0003800200 */
.L_x_0:
[----:B------:R-:W-:Y:S06]  /*01a0*/  BAR.SYNC.DEFER_BLOCKING 0x0 ;  /* 0x0000000000007b1d */ /* 0x000fec0000010000 */
[----:B------:R-:W-:Y:S05]  /*01b0*/  @!P0 EXIT ;  /* 0x000000000000894d */ /* 0x000fea0003800000 */
[----:B------:R-:W0:Y:S01]  /*01c0*/  S2R R3, SR_CgaCtaId ;  /* 0x0000000000037919 */ /* 0x000e220000008800 */
[----:B-1----:R-:W-:Y:S01]  /*01d0*/  MOV R2, 0x400 ;  /* 0x0000040000027802 */ /* 0x002fe20000000f00 */
[----:B------:R-:W-:-:S03]  /*01e0*/  IMAD R5, R0, UR7, R5 ;  /* 0x0000000700057c24 */ /* 0x000fc6000f8e0205 */
[----:B0-----:R-:W-:-:S05]  /*01f0*/  LEA R2, R3, R2, 0x18 ;  /* 0x0000000203027211 */ /* 0x001fca00078ec0ff */
[----:B------:R-:W-:-:S05]  /*0200*/  IMAD R2, R9, 0x84, R2 ;  /* 0x0000008409027824 */ /* 0x000fca00078e0202 */
[----:B------:R-:W-:Y:S02]  /*0210*/  LEA R4, R11, R2, 0x2 ;  /* 0x000000020b047211 */ /* 0x000fe400078e10ff */
[----:B------:R-:W0:Y:S03]  /*0220*/  LDC.64 R2, c[0x0][0x388] ;  /* 0x0000e200ff027b82 */ /* 0x000e260000000a00 */
[----:B------:R-:W1:Y:S01]  /*0230*/  LDS R7, [R4] ;  /* 0x0000000004077984 */ /* 0x000e620000000800 */
[----:B0-----:R-:W-:-:S05]  /*0240*/  IMAD.WIDE R2, R5, 0x4, R2 ;  /* 0x0000000405027825 */ /* 0x001fca00078e0202 */
[----:B-1----:R-:W-:Y:S01]  /*0250*/  STG.E desc[UR4][R2.64], R7 ;  /* 0x0000000702007986 */ /* 0x002fe2000c101904 */
[----:B------:R-:W-:Y:S05]  /*0260*/  EXIT ;  /* 0x000000000000794d */ /* 0x000fea0003800000 */
.L_x_2:
[----:B------:R-:W-:-:S00]  /*0270*/  BRA `(.L_x_2) ;  /* 0xfffffffc00fc7947 */ /* 0x000fc0000383ffff */
[----:B------:R-:W-:-:S00]  /*0280*/  NOP ;  /* 0x0000000000007918 */ /* 0x000fc00000000000 */
[----:B------:R-:W-:-:S00]  /*0290*/  NOP ;  /* 0x0000000000007918 */ /* 0x000fc00000000000 */
[----:B------:R-:W-:-:S00]  /*02a0*/  NOP ;  /* 0x0000000000007918 */ /* 0x000fc00000000000 */
[----:B------:R-:W-:-:S00]  /*02b0*/  NOP ;  /* 0x0000000000007918 */ /* 0x000fc00000000000 */
[----:B------:R-:W-:-:S00]  /*02c0*/  NOP ;  /* 0x0000000000007918 */ /* 0x000fc00000000000 */
[----:B------:R-:W-:-:S00]  /*02d0*/  NOP ;  /* 0x0000000000007918 */ /* 0x000fc00000000000 */
[----:B------:R-:W-:-:S00]  /*02e0*/  NOP ;  /* 0x0000000000007918 */ /* 0x000fc00000000000 */
[----:B------:R-:W-:-:S00]  /*02f0*/  NOP ;  /* 0x0000000000007918 */ /* 0x000fc00000000000 */
.L_x_4:


//--------------------- .text._Z15transposeMatrixPfS_ii --------------------------
	.section	.text._Z15transposeMatrixPfS_ii,"ax",@progbits
	.align	128
        .global         _Z15transposeMatrixPfS_ii
        .type           _Z15transposeMatrixPfS_ii,@function
        .size           _Z15transposeMatrixPfS_ii,(.L_x_5 - _Z15transposeMatrixPfS_ii)
        .other          _Z15transposeMatrixPfS_ii,@"STO_CUDA_ENTRY STV_DEFAULT"
_Z15transposeMatrixPfS_ii:
.text._Z15transposeMatrixPfS_ii:
[----:B------:R-:W-:Y:S01]  /*0000*/  LDC R1, c[0x0][0x37c] ;  /* 0x0000df00ff017b82 */ /* 0x000fe20000000800 */
[----:B------:R-:W0:Y:S07]  /*0010*/  S2R R2, SR_TID.Y ;  /* 0x0000000000027919 */ /* 0x000e2e0000002200 */
[----:B------:R-:W1:Y:S01]  /*0020*/  LDC R0, c[0x0][0x360] ;  /* 0x0000d800ff007b82 */ /* 0x000e620000000800 */
[----:B------:R-:W2:Y:S01]  /*0030*/  LDCU.64 UR6, c[0x0][0x390] ;  /* 0x00007200ff0677ac */ /* 0x000ea20008000a00 */
[----:B------:R-:W1:Y:S06]  /*0040*/  S2R R3, SR_TID.X ;  /* 0x0000000000037919 */ /* 0x000e6c0000002100 */
[----:B------:R-:W0:Y:S08]  /*0050*/  S2UR UR5, SR_CTAID.Y ;  /* 0x00000000000579c3 */ /* 0x000e300000002600 */
[----:B------:R-:W0:Y:S08]  /*0060*/  LDC R7, c[0x0][0x364] ;  /* 0x0000d900ff077b82 */ /* 0x000e300000000800 */
[----:B------:R-:W1:Y:S01]  /*0070*/  S2UR UR4, SR_CTAID.X ;  /* 0x00000000000479c3 */ /* 0x000e620000002500 */
[----:B0-----:R-:W-:-:S05]  /*0080*/  IMAD R7, R7, UR5, R2 ;  /* 0x0000000507077c24 */ /* 0x001fca000f8e0202 */
[----:B--2---:R-:W-:Y:S01]  /*0090*/  ISETP.GE.AND P0, PT, R7, UR7, PT ;  /* 0x0000000707007c0c */ /* 0x004fe2000bf06270 */
[----:B-1----:R-:W-:-:S05]  /*00a0*/  IMAD R0, R0, UR4, R3 ;  /* 0x0000000400007c24 */ /* 0x002fca000f8e0203 */
[----:B------:R-:W-:-:S13]  /*00b0*/  ISETP.GE.OR P0, PT, R0, UR6, P0 ;  /* 0x0000000600007c0c */ /* 0x000fda0008706670 */
[----:B------:R-:W-:Y:S05]  /*00c0*/  @P0 EXIT ;  /* 0x000000000000094d */ /* 0x000fea0003800000 */
[----:B------:R-:W0:Y:S01]  /*00d0*/  LDC.64 R2, c[0x0][0x380] ;  /* 0x0000e000ff027b82 */ /* 0x000e220000000a00 */
[----:B------:R-:W1:Y:S01]  /*00e0*/  LDCU.64 UR4, c[0x0][0x358] ;  /* 0x00006b00ff0477ac */ /* 0x000e620008000a00 */
[----:B------:R-:W-:-:S04]  /*00f0*/  IMAD R5, R7, UR6, R0 ;  /* 0x0000000607057c24 */ /* 0x000fc8000f8e0200 */
[----:B0-----:R-:W-:Y:S02]  /*0100*/  IMAD.WIDE R2, R5, 0x4, R2 ;  /* 0x0000000405027825 */ /* 0x001fe400078e0202 */
[----:B------:R-:W0:Y:S04]  /*0110*/  LDC.64 R4, c[0x0][0x388] ;  /* 0x0000e200ff047b82 */ /* 0x000e280000000a00 */
[----:B-1----:R-:W2:Y:S01]  /*0120*/  LDG.E R3, desc[UR4][R2.64] ;  /* 0x0000000402037981 */ /* 0x002ea2000c1e1900 */
[----:B------:R-:W-:-:S04]  /*0130*/  IMAD R7, R0, UR7, R7 ;  /* 0x0000000700077c24 */ /* 0x000fc8000f8e0207 */
[----:B0-----:R-:W-:-:S05]  /*0140*/  IMAD.WIDE R4, R7, 0x4, R4 ;  /* 0x0000000407047825 */ /* 0x001fca00078e0204 */
[----:B--2---:R-:W-:Y:S01]  /*0150*/  STG.E desc[UR4][R4.64], R3 ;  /* 0x0000000304007986 */ /* 0x004fe2000c101904 */
[----:B------:R-:W-:Y:S05]  /*0160*/  EXIT ;  /* 0x000000000000794d */ /* 0x000fea0003800000 */
.L_x_3:
        /* <DEDUP_REMOVED lines=9> */
.L_x_5:


//--------------------- .nv.shared._Z21transposeMatrixSharedPfS_ii --------------------------
	.section	.nv.shared._Z21transposeMatrixSharedPfS_ii,"aw",@nobits
	.sectionflags	@""
	.align	4
.nv.shared._Z21transposeMatrixSharedPfS_ii:
	.zero		5248


//--------------------- .nv.shared.reserved.0     --------------------------
	.section	.nv.shared.reserved.0,"aw",@nobits
	.weak		__nv_reservedSMEM_offset_0_alias
	.size		__nv_reservedSMEM_offset_0_alias, 0, 64
	.other		__nv_reservedSMEM_offset_0_alias,@"STO_CUDA_RESERVED_SHARED STV_DEFAULT"
__nv_reservedSMEM_offset_0_alias:
	.zero		0
	.zero		64


//--------------------- .nv.constant0._Z21transposeMatrixSharedPfS_ii --------------------------
	.section	.nv.constant0._Z21transposeMatrixSharedPfS_ii,"a",@progbits
	.sectionflags	@""
	.align	4
.nv.constant0._Z21transposeMatrixSharedPfS_ii:
	.zero		920


//--------------------- .nv.constant0._Z15transposeMatrixPfS_ii --------------------------
	.section	.nv.constant0._Z15transposeMatrixPfS_ii,"a",@progbits
	.sectionflags	@""
	.align	4
.nv.constant0._Z15transposeMatrixPfS_ii:
	.zero		920


//--------------------- SYMBOLS --------------------------

	.type		.nv.reservedSmem.offset0,@object
	.size		.nv.reservedSmem.offset0,0x4
	.type		.nv.reservedSmem.cap,@object
	.size		.nv.reservedSmem.cap,0x4
